//
// Generated by NVIDIA NVVM Compiler
//
// Compiler Build ID: CL-36424714
// Cuda compilation tools, release 13.0, V13.0.88
// Based on NVVM 20.0.0
//

.version 9.0
.target sm_100
.address_size 64

	// .globl	_ZN3cub18CUB_300001_SM_10006detail11EmptyKernelIvEEvv
.global .align 1 .b8 _ZN34_INTERNAL_584ed709_4_k_cu_c71de2da4cuda3std3__45__cpo5beginE[1];
.global .align 1 .b8 _ZN34_INTERNAL_584ed709_4_k_cu_c71de2da4cuda3std3__45__cpo3endE[1];
.global .align 1 .b8 _ZN34_INTERNAL_584ed709_4_k_cu_c71de2da4cuda3std3__45__cpo6cbeginE[1];
.global .align 1 .b8 _ZN34_INTERNAL_584ed709_4_k_cu_c71de2da4cuda3std3__45__cpo4cendE[1];
.global .align 1 .b8 _ZN34_INTERNAL_584ed709_4_k_cu_c71de2da4cuda3std3__45__cpo6rbeginE[1];
.global .align 1 .b8 _ZN34_INTERNAL_584ed709_4_k_cu_c71de2da4cuda3std3__45__cpo4rendE[1];
.global .align 1 .b8 _ZN34_INTERNAL_584ed709_4_k_cu_c71de2da4cuda3std3__45__cpo7crbeginE[1];
.global .align 1 .b8 _ZN34_INTERNAL_584ed709_4_k_cu_c71de2da4cuda3std3__45__cpo5crendE[1];
.global .align 1 .b8 _ZN34_INTERNAL_584ed709_4_k_cu_c71de2da4cuda3std3__436_GLOBAL__N__584ed709_4_k_cu_c71de2da6ignoreE[1];
.global .align 1 .b8 _ZN34_INTERNAL_584ed709_4_k_cu_c71de2da4cuda3std3__419piecewise_constructE[1];
.global .align 1 .b8 _ZN34_INTERNAL_584ed709_4_k_cu_c71de2da4cuda3std3__48in_placeE[1];
.global .align 1 .b8 _ZN34_INTERNAL_584ed709_4_k_cu_c71de2da4cuda3std3__420unreachable_sentinelE[1];
.global .align 1 .b8 _ZN34_INTERNAL_584ed709_4_k_cu_c71de2da4cuda3std3__47nulloptE[1];
.global .align 1 .b8 _ZN34_INTERNAL_584ed709_4_k_cu_c71de2da4cuda3std3__48unexpectE[1];
.global .align 1 .b8 _ZN34_INTERNAL_584ed709_4_k_cu_c71de2da4cuda3std6ranges3__45__cpo4swapE[1];
.global .align 1 .b8 _ZN34_INTERNAL_584ed709_4_k_cu_c71de2da4cuda3std6ranges3__45__cpo9iter_moveE[1];
.global .align 1 .b8 _ZN34_INTERNAL_584ed709_4_k_cu_c71de2da4cuda3std6ranges3__45__cpo5beginE[1];
.global .align 1 .b8 _ZN34_INTERNAL_584ed709_4_k_cu_c71de2da4cuda3std6ranges3__45__cpo3endE[1];
.global .align 1 .b8 _ZN34_INTERNAL_584ed709_4_k_cu_c71de2da4cuda3std6ranges3__45__cpo6cbeginE[1];
.global .align 1 .b8 _ZN34_INTERNAL_584ed709_4_k_cu_c71de2da4cuda3std6ranges3__45__cpo4cendE[1];
.global .align 1 .b8 _ZN34_INTERNAL_584ed709_4_k_cu_c71de2da4cuda3std6ranges3__45__cpo7advanceE[1];
.global .align 1 .b8 _ZN34_INTERNAL_584ed709_4_k_cu_c71de2da4cuda3std6ranges3__45__cpo9iter_swapE[1];
.global .align 1 .b8 _ZN34_INTERNAL_584ed709_4_k_cu_c71de2da4cuda3std6ranges3__45__cpo4nextE[1];
.global .align 1 .b8 _ZN34_INTERNAL_584ed709_4_k_cu_c71de2da4cuda3std6ranges3__45__cpo4prevE[1];
.global .align 1 .b8 _ZN34_INTERNAL_584ed709_4_k_cu_c71de2da4cuda3std6ranges3__45__cpo4dataE[1];
.global .align 1 .b8 _ZN34_INTERNAL_584ed709_4_k_cu_c71de2da4cuda3std6ranges3__45__cpo5cdataE[1];
.global .align 1 .b8 _ZN34_INTERNAL_584ed709_4_k_cu_c71de2da4cuda3std6ranges3__45__cpo4sizeE[1];
.global .align 1 .b8 _ZN34_INTERNAL_584ed709_4_k_cu_c71de2da4cuda3std6ranges3__45__cpo5ssizeE[1];
.global .align 1 .b8 _ZN34_INTERNAL_584ed709_4_k_cu_c71de2da4cuda3std6ranges3__45__cpo8distanceE[1];
.global .align 1 .b8 _ZN34_INTERNAL_584ed709_4_k_cu_c71de2da6thrust24THRUST_300001_SM_1000_NS8cuda_cub3parE[1];
.global .align 1 .b8 _ZN34_INTERNAL_584ed709_4_k_cu_c71de2da6thrust24THRUST_300001_SM_1000_NS8cuda_cub10par_nosyncE[1];
.global .align 1 .b8 _ZN34_INTERNAL_584ed709_4_k_cu_c71de2da6thrust24THRUST_300001_SM_1000_NS6system6detail10sequential3seqE[1];
.global .align 1 .b8 _ZN34_INTERNAL_584ed709_4_k_cu_c71de2da6thrust24THRUST_300001_SM_1000_NS12placeholders2_1E[1];
.global .align 1 .b8 _ZN34_INTERNAL_584ed709_4_k_cu_c71de2da6thrust24THRUST_300001_SM_1000_NS12placeholders2_2E[1];
.global .align 1 .b8 _ZN34_INTERNAL_584ed709_4_k_cu_c71de2da6thrust24THRUST_300001_SM_1000_NS12placeholders2_3E[1];
.global .align 1 .b8 _ZN34_INTERNAL_584ed709_4_k_cu_c71de2da6thrust24THRUST_300001_SM_1000_NS12placeholders2_4E[1];
.global .align 1 .b8 _ZN34_INTERNAL_584ed709_4_k_cu_c71de2da6thrust24THRUST_300001_SM_1000_NS12placeholders2_5E[1];
.global .align 1 .b8 _ZN34_INTERNAL_584ed709_4_k_cu_c71de2da6thrust24THRUST_300001_SM_1000_NS12placeholders2_6E[1];
.global .align 1 .b8 _ZN34_INTERNAL_584ed709_4_k_cu_c71de2da6thrust24THRUST_300001_SM_1000_NS12placeholders2_7E[1];
.global .align 1 .b8 _ZN34_INTERNAL_584ed709_4_k_cu_c71de2da6thrust24THRUST_300001_SM_1000_NS12placeholders2_8E[1];
.global .align 1 .b8 _ZN34_INTERNAL_584ed709_4_k_cu_c71de2da6thrust24THRUST_300001_SM_1000_NS12placeholders2_9E[1];
.global .align 1 .b8 _ZN34_INTERNAL_584ed709_4_k_cu_c71de2da6thrust24THRUST_300001_SM_1000_NS12placeholders3_10E[1];
.global .align 1 .b8 _ZN34_INTERNAL_584ed709_4_k_cu_c71de2da6thrust24THRUST_300001_SM_1000_NS3seqE[1];

.visible .entry _ZN3cub18CUB_300001_SM_10006detail11EmptyKernelIvEEvv()
{


	ret;

}


// ===== COMPILED SASS (sm_100) =====

	.target	sm_100

	.elftype	@"ET_EXEC"


//--------------------- .note.nv.tkinfo           --------------------------
	.section	.note.nv.tkinfo,"",@"SHT_NOTE"
	.sectionflags	@"SHF_NOTE_NV_TKINFO"
	.tkinfo
        /*0018*/ 	.word	0x00000002
        /*0030*/ 	.string	""
        /*0030*/ 	.string	"ptxas"
        /*0030*/ 	.string	"Cuda compilation tools, release 13.0, V13.0.88"
        /*0030*/ 	.string	"Build cuda_13.0.r13.0/compiler.36424714_0"
        /*0030*/ 	.string	"-arch sm_100 -m 64 "



//--------------------- .note.nv.cuinfo           --------------------------
	.section	.note.nv.cuinfo,"",@"SHT_NOTE"
	.sectionflags	@"SHF_NOTE_NV_CUINFO"
        /*0018*/ 	.short	0x0002
        /*001a*/ 	.short	0x0064
        /*001c*/ 	.short	0x0082
	.zero		2


//--------------------- .nv.info                  --------------------------
	.section	.nv.info,"",@"SHT_CUDA_INFO"
	.align	4


	//----- nvinfo : EIATTR_REGCOUNT
	.align		4
        /*0000*/ 	.byte	0x04, 0x2f
        /*0002*/ 	.short	(.L_44 - .L_43)
	.align		4
.L_43:
        /*0004*/ 	.word	index@(_ZN3cub18CUB_300001_SM_10006detail11EmptyKernelIvEEvv)
        /*0008*/ 	.word	0x00000004


	//----- nvinfo : EIATTR_FRAME_SIZE
	.align		4
.L_44:
        /*000c*/ 	.byte	0x04, 0x11
        /*000e*/ 	.short	(.L_46 - .L_45)
	.align		4
.L_45:
        /*0010*/ 	.word	index@(_ZN3cub18CUB_300001_SM_10006detail11EmptyKernelIvEEvv)
        /*0014*/ 	.word	0x00000000


	//----- nvinfo : EIATTR_MIN_STACK_SIZE
	.align		4
.L_46:
        /*0018*/ 	.byte	0x04, 0x12
        /*001a*/ 	.short	(.L_48 - .L_47)
	.align		4
.L_47:
        /*001c*/ 	.word	index@(_ZN3cub18CUB_300001_SM_10006detail11EmptyKernelIvEEvv)
        /*0020*/ 	.word	0x00000000
.L_48:


//--------------------- .nv.compat                --------------------------
	.section	.nv.compat,"",@"SHT_CUDA_COMPAT_INFO"
	.align	4
        /*0000*/ 	.byte	0x02, 0x09, 0x00, 0x00, 0x02, 0x02, 0x01, 0x00, 0x02, 0x05, 0x05, 0x00, 0x03, 0x07, 0x01, 0x01
        /*0010*/ 	.byte	0x02, 0x03, 0x00, 0x00, 0x02, 0x06, 0x01, 0x00, 0x04, 0x0b, 0x08, 0x00, 0x09, 0x00, 0x00, 0x00
        /*0020*/ 	.byte	0x00, 0x00, 0x00, 0x00


//--------------------- .nv.info._ZN3cub18CUB_300001_SM_10006detail11EmptyKernelIvEEvv --------------------------
	.section	.nv.info._ZN3cub18CUB_300001_SM_10006detail11EmptyKernelIvEEvv,"",@"SHT_CUDA_INFO"
	.sectionflags	@""
	.align	4


	//----- nvinfo : EIATTR_CUDA_API_VERSION
	.align		4
        /*0000*/ 	.byte	0x04, 0x37
        /*0002*/ 	.short	(.L_50 - .L_49)
.L_49:
        /*0004*/ 	.word	0x00000082


	//----- nvinfo : EIATTR_SPARSE_MMA_MASK
	.align		4
.L_50:
        /*0008*/ 	.byte	0x03, 0x50
        /*000a*/ 	.short	0x0000


	//----- nvinfo : EIATTR_MAXREG_COUNT
	.align		4
        /*000c*/ 	.byte	0x03, 0x1b
        /*000e*/ 	.short	0x00ff


	//----- nvinfo : EIATTR_MERCURY_ISA_VERSION
	.align		4
        /*0010*/ 	.byte	0x03, 0x5f
        /*0012*/ 	.short	0x0101


	//----- nvinfo : EIATTR_VRC_CTA_INIT_COUNT
	.align		4
        /*0014*/ 	.byte	0x02, 0x4a
	.zero		1
	.zero		1


	//----- nvinfo : EIATTR_EXIT_INSTR_OFFSETS
	.align		4
        /*0018*/ 	.byte	0x04, 0x1c
        /*001a*/ 	.short	(.L_52 - .L_51)


	//   ....[0]....
.L_51:
        /*001c*/ 	.word	0x00000010


	//----- nvinfo : EIATTR_SW_WAR
	.align		4
.L_52:
        /*0020*/ 	.byte	0x04, 0x36
        /*0022*/ 	.short	(.L_54 - .L_53)
.L_53:
        /*0024*/ 	.word	0x00000008
.L_54:


//--------------------- .nv.callgraph             --------------------------
	.section	.nv.callgraph,"",@"SHT_CUDA_CALLGRAPH"
	.align	4
	.sectionentsize	8
	.align		4
        /*0000*/ 	.word	0x00000000
	.align		4
        /*0004*/ 	.word	0xffffffff
	.align		4
        /*0008*/ 	.word	0x00000000
	.align		4
        /*000c*/ 	.word	0xfffffffe
	.align		4
        /*0010*/ 	.word	0x00000000
	.align		4
        /*0014*/ 	.word	0xfffffffd
	.align		4
        /*0018*/ 	.word	0x00000000
	.align		4
        /*001c*/ 	.word	0xfffffffc


//--------------------- .nv.constant4             --------------------------
	.section	.nv.constant4,"a",@progbits
	.align	8
	.align		8
.nv.constant4:
        /*0000*/ 	.dword	_ZN34_INTERNAL_584ed709_4_k_cu_c71de2da4cuda3std3__45__cpo5beginE
	.align		8
        /*0008*/ 	.dword	_ZN34_INTERNAL_584ed709_4_k_cu_c71de2da4cuda3std3__45__cpo3endE
	.align		8
        /*0010*/ 	.dword	_ZN34_INTERNAL_584ed709_4_k_cu_c71de2da4cuda3std3__45__cpo6cbeginE
	.align		8
        /*0018*/ 	.dword	_ZN34_INTERNAL_584ed709_4_k_cu_c71de2da4cuda3std3__45__cpo4cendE
	.align		8
        /*0020*/ 	.dword	_ZN34_INTERNAL_584ed709_4_k_cu_c71de2da4cuda3std3__45__cpo6rbeginE
	.align		8
        /*0028*/ 	.dword	_ZN34_INTERNAL_584ed709_4_k_cu_c71de2da4cuda3std3__45__cpo4rendE
	.align		8
        /*0030*/ 	.dword	_ZN34_INTERNAL_584ed709_4_k_cu_c71de2da4cuda3std3__45__cpo7crbeginE
	.align		8
        /*0038*/ 	.dword	_ZN34_INTERNAL_584ed709_4_k_cu_c71de2da4cuda3std3__45__cpo5crendE
	.align		8
        /*0040*/ 	.dword	_ZN34_INTERNAL_584ed709_4_k_cu_c71de2da4cuda3std3__436_GLOBAL__N__584ed709_4_k_cu_c71de2da6ignoreE
	.align		8
        /*0048*/ 	.dword	_ZN34_INTERNAL_584ed709_4_k_cu_c71de2da4cuda3std3__419piecewise_constructE
	.align		8
        /*0050*/ 	.dword	_ZN34_INTERNAL_584ed709_4_k_cu_c71de2da4cuda3std3__48in_placeE
	.align		8
        /*0058*/ 	.dword	_ZN34_INTERNAL_584ed709_4_k_cu_c71de2da4cuda3std3__420unreachable_sentinelE
	.align		8
        /*0060*/ 	.dword	_ZN34_INTERNAL_584ed709_4_k_cu_c71de2da4cuda3std3__47nulloptE
	.align		8
        /*0068*/ 	.dword	_ZN34_INTERNAL_584ed709_4_k_cu_c71de2da4cuda3std3__48unexpectE
	.align		8
        /*0070*/ 	.dword	_ZN34_INTERNAL_584ed709_4_k_cu_c71de2da4cuda3std6ranges3__45__cpo4swapE
	.align		8
        /*0078*/ 	.dword	_ZN34_INTERNAL_584ed709_4_k_cu_c71de2da4cuda3std6ranges3__45__cpo9iter_moveE
	.align		8
        /*0080*/ 	.dword	_ZN34_INTERNAL_584ed709_4_k_cu_c71de2da4cuda3std6ranges3__45__cpo5beginE
	.align		8
        /*0088*/ 	.dword	_ZN34_INTERNAL_584ed709_4_k_cu_c71de2da4cuda3std6ranges3__45__cpo3endE
	.align		8
        /*0090*/ 	.dword	_ZN34_INTERNAL_584ed709_4_k_cu_c71de2da4cuda3std6ranges3__45__cpo6cbeginE
	.align		8
        /*0098*/ 	.dword	_ZN34_INTERNAL_584ed709_4_k_cu_c71de2da4cuda3std6ranges3__45__cpo4cendE
	.align		8
        /*00a0*/ 	.dword	_ZN34_INTERNAL_584ed709_4_k_cu_c71de2da4cuda3std6ranges3__45__cpo7advanceE
	.align		8
        /*00a8*/ 	.dword	_ZN34_INTERNAL_584ed709_4_k_cu_c71de2da4cuda3std6ranges3__45__cpo9iter_swapE
	.align		8
        /*00b0*/ 	.dword	_ZN34_INTERNAL_584ed709_4_k_cu_c71de2da4cuda3std6ranges3__45__cpo4nextE
	.align		8
        /*00b8*/ 	.dword	_ZN34_INTERNAL_584ed709_4_k_cu_c71de2da4cuda3std6ranges3__45__cpo4prevE
	.align		8
        /*00c0*/ 	.dword	_ZN34_INTERNAL_584ed709_4_k_cu_c71de2da4cuda3std6ranges3__45__cpo4dataE
	.align		8
        /*00c8*/ 	.dword	_ZN34_INTERNAL_584ed709_4_k_cu_c71de2da4cuda3std6ranges3__45__cpo5cdataE
	.align		8
        /*00d0*/ 	.dword	_ZN34_INTERNAL_584ed709_4_k_cu_c71de2da4cuda3std6ranges3__45__cpo4sizeE
	.align		8
        /*00d8*/ 	.dword	_ZN34_INTERNAL_584ed709_4_k_cu_c71de2da4cuda3std6ranges3__45__cpo5ssizeE
	.align		8
        /*00e0*/ 	.dword	_ZN34_INTERNAL_584ed709_4_k_cu_c71de2da4cuda3std6ranges3__45__cpo8distanceE
	.align		8
        /*00e8*/ 	.dword	_ZN34_INTERNAL_584ed709_4_k_cu_c71de2da6thrust24THRUST_300001_SM_1000_NS8cuda_cub3parE
	.align		8
        /*00f0*/ 	.dword	_ZN34_INTERNAL_584ed709_4_k_cu_c71de2da6thrust24THRUST_300001_SM_1000_NS8cuda_cub10par_nosyncE
	.align		8
        /*00f8*/ 	.dword	_ZN34_INTERNAL_584ed709_4_k_cu_c71de2da6thrust24THRUST_300001_SM_1000_NS6system6detail10sequential3seqE
	.align		8
        /*0100*/ 	.dword	_ZN34_INTERNAL_584ed709_4_k_cu_c71de2da6thrust24THRUST_300001_SM_1000_NS12placeholders2_1E
	.align		8
        /*0108*/ 	.dword	_ZN34_INTERNAL_584ed709_4_k_cu_c71de2da6thrust24THRUST_300001_SM_1000_NS12placeholders2_2E
	.align		8
        /*0110*/ 	.dword	_ZN34_INTERNAL_584ed709_4_k_cu_c71de2da6thrust24THRUST_300001_SM_1000_NS12placeholders2_3E
	.align		8
        /*0118*/ 	.dword	_ZN34_INTERNAL_584ed709_4_k_cu_c71de2da6thrust24THRUST_300001_SM_1000_NS12placeholders2_4E
	.align		8
        /*0120*/ 	.dword	_ZN34_INTERNAL_584ed709_4_k_cu_c71de2da6thrust24THRUST_300001_SM_1000_NS12placeholders2_5E
	.align		8
        /*0128*/ 	.dword	_ZN34_INTERNAL_584ed709_4_k_cu_c71de2da6thrust24THRUST_300001_SM_1000_NS12placeholders2_6E
	.align		8
        /*0130*/ 	.dword	_ZN34_INTERNAL_584ed709_4_k_cu_c71de2da6thrust24THRUST_300001_SM_1000_NS12placeholders2_7E
	.align		8
        /*0138*/ 	.dword	_ZN34_INTERNAL_584ed709_4_k_cu_c71de2da6thrust24THRUST_300001_SM_1000_NS12placeholders2_8E
	.align		8
        /*0140*/ 	.dword	_ZN34_INTERNAL_584ed709_4_k_cu_c71de2da6thrust24THRUST_300001_SM_1000_NS12placeholders2_9E
	.align		8
        /*0148*/ 	.dword	_ZN34_INTERNAL_584ed709_4_k_cu_c71de2da6thrust24THRUST_300001_SM_1000_NS12placeholders3_10E
	.align		8
        /*0150*/ 	.dword	_ZN34_INTERNAL_584ed709_4_k_cu_c71de2da6thrust24THRUST_300001_SM_1000_NS3seqE


//--------------------- .text._ZN3cub18CUB_300001_SM_10006detail11EmptyKernelIvEEvv --------------------------
	.section	.text._ZN3cub18CUB_300001_SM_10006detail11EmptyKernelIvEEvv,"ax",@progbits
	.align	128
        .global         _ZN3cub18CUB_300001_SM_10006detail11EmptyKernelIvEEvv
        .type           _ZN3cub18CUB_300001_SM_10006detail11EmptyKernelIvEEvv,@function
        .size           _ZN3cub18CUB_300001_SM_10006detail11EmptyKernelIvEEvv,(.L_x_1 - _ZN3cub18CUB_300001_SM_10006detail11EmptyKernelIvEEvv)
        .other          _ZN3cub18CUB_300001_SM_10006detail11EmptyKernelIvEEvv,@"STO_CUDA_ENTRY STV_DEFAULT"
_ZN3cub18CUB_300001_SM_10006detail11EmptyKernelIvEEvv:
.text._ZN3cub18CUB_300001_SM_10006detail11EmptyKernelIvEEvv:
[----:B------:R-:W-:Y:S01]  /*0000*/  LDC R1, c[0x0][0x37c] ;  /* 0x0000df00ff017b82 */ /* 0x000fe20000000800 */
[----:B------:R-:W-:Y:S05]  /*0010*/  EXIT ;  /* 0x000000000000794d */ /* 0x000fea0003800000 */
.L_x_0:
[----:B------:R-:W-:-:S00]  /*0020*/  BRA `(.L_x_0) ;  /* 0xfffffffc00fc7947 */ /* 0x000fc0000383ffff */
[----:B------:R-:W-:-:S00]  /*0030*/  NOP ;  /* 0x0000000000007918 */ /* 0x000fc00000000000 */
        /* <DEDUP_REMOVED lines=12> */
.L_x_1:


//--------------------- .nv.shared.reserved.0     --------------------------
	.section	.nv.shared.reserved.0,"aw",@nobits
	.weak		__nv_reservedSMEM_offset_0_alias
	.size		__nv_reservedSMEM_offset_0_alias, 0, 64
	.other		__nv_reservedSMEM_offset_0_alias,@"STO_CUDA_RESERVED_SHARED STV_DEFAULT"
__nv_reservedSMEM_offset_0_alias:
	.zero		0
	.zero		64


//--------------------- .nv.global                --------------------------
	.section	.nv.global,"aw",@nobits
.nv.global:
	.type		_ZN34_INTERNAL_584ed709_4_k_cu_c71de2da6thrust24THRUST_300001_SM_1000_NS3seqE,@object
	.size		_ZN34_INTERNAL_584ed709_4_k_cu_c71de2da6thrust24THRUST_300001_SM_1000_NS3seqE,(_ZN34_INTERNAL_584ed709_4_k_cu_c71de2da4cuda3std3__48in_placeE - _ZN34_INTERNAL_584ed709_4_k_cu_c71de2da6thrust24THRUST_300001_SM_1000_NS3seqE)
_ZN34_INTERNAL_584ed709_4_k_cu_c71de2da6thrust24THRUST_300001_SM_1000_NS3seqE:
	.zero		1
	.type		_ZN34_INTERNAL_584ed709_4_k_cu_c71de2da4cuda3std3__48in_placeE,@object
	.size		_ZN34_INTERNAL_584ed709_4_k_cu_c71de2da4cuda3std3__48in_placeE,(_ZN34_INTERNAL_584ed709_4_k_cu_c71de2da4cuda3std6ranges3__45__cpo4sizeE - _ZN34_INTERNAL_584ed709_4_k_cu_c71de2da4cuda3std3__48in_placeE)
_ZN34_INTERNAL_584ed709_4_k_cu_c71de2da4cuda3std3__48in_placeE:
	.zero		1
	.type		_ZN34_INTERNAL_584ed709_4_k_cu_c71de2da4cuda3std6ranges3__45__cpo4sizeE,@object
	.size		_ZN34_INTERNAL_584ed709_4_k_cu_c71de2da4cuda3std6ranges3__45__cpo4sizeE,(_ZN34_INTERNAL_584ed709_4_k_cu_c71de2da6thrust24THRUST_300001_SM_1000_NS12placeholders2_3E - _ZN34_INTERNAL_584ed709_4_k_cu_c71de2da4cuda3std6ranges3__45__cpo4sizeE)
_ZN34_INTERNAL_584ed709_4_k_cu_c71de2da4cuda3std6ranges3__45__cpo4sizeE:
	.zero		1
	.type		_ZN34_INTERNAL_584ed709_4_k_cu_c71de2da6thrust24THRUST_300001_SM_1000_NS12placeholders2_3E,@object
	.size		_ZN34_INTERNAL_584ed709_4_k_cu_c71de2da6thrust24THRUST_300001_SM_1000_NS12placeholders2_3E,(_ZN34_INTERNAL_584ed709_4_k_cu_c71de2da4cuda3std3__45__cpo6cbeginE - _ZN34_INTERNAL_584ed709_4_k_cu_c71de2da6thrust24THRUST_300001_SM_1000_NS12placeholders2_3E)
_ZN34_INTERNAL_584ed709_4_k_cu_c71de2da6thrust24THRUST_300001_SM_1000_NS12placeholders2_3E:
	.zero		1
	.type		_ZN34_INTERNAL_584ed709_4_k_cu_c71de2da4cuda3std3__45__cpo6cbeginE,@object
	.size		_ZN34_INTERNAL_584ed709_4_k_cu_c71de2da4cuda3std3__45__cpo6cbeginE,(_ZN34_INTERNAL_584ed709_4_k_cu_c71de2da4cuda3std6ranges3__45__cpo6cbeginE - _ZN34_INTERNAL_584ed709_4_k_cu_c71de2da4cuda3std3__45__cpo6cbeginE)
_ZN34_INTERNAL_584ed709_4_k_cu_c71de2da4cuda3std3__45__cpo6cbeginE:
	.zero		1
	.type		_ZN34_INTERNAL_584ed709_4_k_cu_c71de2da4cuda3std6ranges3__45__cpo6cbeginE,@object
	.size		_ZN34_INTERNAL_584ed709_4_k_cu_c71de2da4cuda3std6ranges3__45__cpo6cbeginE,(_ZN34_INTERNAL_584ed709_4_k_cu_c71de2da6thrust24THRUST_300001_SM_1000_NS12placeholders2_7E - _ZN34_INTERNAL_584ed709_4_k_cu_c71de2da4cuda3std6ranges3__45__cpo6cbeginE)
_ZN34_INTERNAL_584ed709_4_k_cu_c71de2da4cuda3std6ranges3__45__cpo6cbeginE:
	.zero		1
	.type		_ZN34_INTERNAL_584ed709_4_k_cu_c71de2da6thrust24THRUST_300001_SM_1000_NS12placeholders2_7E,@object
	.size		_ZN34_INTERNAL_584ed709_4_k_cu_c71de2da6thrust24THRUST_300001_SM_1000_NS12placeholders2_7E,(_ZN34_INTERNAL_584ed709_4_k_cu_c71de2da4cuda3std3__45__cpo7crbeginE - _ZN34_INTERNAL_584ed709_4_k_cu_c71de2da6thrust24THRUST_300001_SM_1000_NS12placeholders2_7E)
_ZN34_INTERNAL_584ed709_4_k_cu_c71de2da6thrust24THRUST_300001_SM_1000_NS12placeholders2_7E:
	.zero		1
	.type		_ZN34_INTERNAL_584ed709_4_k_cu_c71de2da4cuda3std3__45__cpo7crbeginE,@object
	.size		_ZN34_INTERNAL_584ed709_4_k_cu_c71de2da4cuda3std3__45__cpo7crbeginE,(_ZN34_INTERNAL_584ed709_4_k_cu_c71de2da4cuda3std6ranges3__45__cpo4nextE - _ZN34_INTERNAL_584ed709_4_k_cu_c71de2da4cuda3std3__45__cpo7crbeginE)
_ZN34_INTERNAL_584ed709_4_k_cu_c71de2da4cuda3std3__45__cpo7crbeginE:
	.zero		1
	.type		_ZN34_INTERNAL_584ed709_4_k_cu_c71de2da4cuda3std6ranges3__45__cpo4nextE,@object
	.size		_ZN34_INTERNAL_584ed709_4_k_cu_c71de2da4cuda3std6ranges3__45__cpo4nextE,(_ZN34_INTERNAL_584ed709_4_k_cu_c71de2da4cuda3std6ranges3__45__cpo4swapE - _ZN34_INTERNAL_584ed709_4_k_cu_c71de2da4cuda3std6ranges3__45__cpo4nextE)
_ZN34_INTERNAL_584ed709_4_k_cu_c71de2da4cuda3std6ranges3__45__cpo4nextE:
	.zero		1
	.type		_ZN34_INTERNAL_584ed709_4_k_cu_c71de2da4cuda3std6ranges3__45__cpo4swapE,@object
	.size		_ZN34_INTERNAL_584ed709_4_k_cu_c71de2da4cuda3std6ranges3__45__cpo4swapE,(_ZN34_INTERNAL_584ed709_4_k_cu_c71de2da6thrust24THRUST_300001_SM_1000_NS8cuda_cub10par_nosyncE - _ZN34_INTERNAL_584ed709_4_k_cu_c71de2da4cuda3std6ranges3__45__cpo4swapE)
_ZN34_INTERNAL_584ed709_4_k_cu_c71de2da4cuda3std6ranges3__45__cpo4swapE:
	.zero		1
	.type		_ZN34_INTERNAL_584ed709_4_k_cu_c71de2da6thrust24THRUST_300001_SM_1000_NS8cuda_cub10par_nosyncE,@object
	.size		_ZN34_INTERNAL_584ed709_4_k_cu_c71de2da6thrust24THRUST_300001_SM_1000_NS8cuda_cub10par_nosyncE,(_ZN34_INTERNAL_584ed709_4_k_cu_c71de2da6thrust24THRUST_300001_SM_1000_NS12placeholders2_9E - _ZN34_INTERNAL_584ed709_4_k_cu_c71de2da6thrust24THRUST_300001_SM_1000_NS8cuda_cub10par_nosyncE)
_ZN34_INTERNAL_584ed709_4_k_cu_c71de2da6thrust24THRUST_300001_SM_1000_NS8cuda_cub10par_nosyncE:
	.zero		1
	.type		_ZN34_INTERNAL_584ed709_4_k_cu_c71de2da6thrust24THRUST_300001_SM_1000_NS12placeholders2_9E,@object
	.size		_ZN34_INTERNAL_584ed709_4_k_cu_c71de2da6thrust24THRUST_300001_SM_1000_NS12placeholders2_9E,(_ZN34_INTERNAL_584ed709_4_k_cu_c71de2da4cuda3std3__436_GLOBAL__N__584ed709_4_k_cu_c71de2da6ignoreE - _ZN34_INTERNAL_584ed709_4_k_cu_c71de2da6thrust24THRUST_300001_SM_1000_NS12placeholders2_9E)
_ZN34_INTERNAL_584ed709_4_k_cu_c71de2da6thrust24THRUST_300001_SM_1000_NS12placeholders2_9E:
	.zero		1
	.type		_ZN34_INTERNAL_584ed709_4_k_cu_c71de2da4cuda3std3__436_GLOBAL__N__584ed709_4_k_cu_c71de2da6ignoreE,@object
	.size		_ZN34_INTERNAL_584ed709_4_k_cu_c71de2da4cuda3std3__436_GLOBAL__N__584ed709_4_k_cu_c71de2da6ignoreE,(_ZN34_INTERNAL_584ed709_4_k_cu_c71de2da4cuda3std6ranges3__45__cpo4dataE - _ZN34_INTERNAL_584ed709_4_k_cu_c71de2da4cuda3std3__436_GLOBAL__N__584ed709_4_k_cu_c71de2da6ignoreE)
_ZN34_INTERNAL_584ed709_4_k_cu_c71de2da4cuda3std3__436_GLOBAL__N__584ed709_4_k_cu_c71de2da6ignoreE:
	.zero		1
	.type		_ZN34_INTERNAL_584ed709_4_k_cu_c71de2da4cuda3std6ranges3__45__cpo4dataE,@object
	.size		_ZN34_INTERNAL_584ed709_4_k_cu_c71de2da4cuda3std6ranges3__45__cpo4dataE,(_ZN34_INTERNAL_584ed709_4_k_cu_c71de2da6thrust24THRUST_300001_SM_1000_NS12placeholders2_1E - _ZN34_INTERNAL_584ed709_4_k_cu_c71de2da4cuda3std6ranges3__45__cpo4dataE)
_ZN34_INTERNAL_584ed709_4_k_cu_c71de2da4cuda3std6ranges3__45__cpo4dataE:
	.zero		1
	.type		_ZN34_INTERNAL_584ed709_4_k_cu_c71de2da6thrust24THRUST_300001_SM_1000_NS12placeholders2_1E,@object
	.size		_ZN34_INTERNAL_584ed709_4_k_cu_c71de2da6thrust24THRUST_300001_SM_1000_NS12placeholders2_1E,(_ZN34_INTERNAL_584ed709_4_k_cu_c71de2da4cuda3std3__45__cpo5beginE - _ZN34_INTERNAL_584ed709_4_k_cu_c71de2da6thrust24THRUST_300001_SM_1000_NS12placeholders2_1E)
_ZN34_INTERNAL_584ed709_4_k_cu_c71de2da6thrust24THRUST_300001_SM_1000_NS12placeholders2_1E:
	.zero		1
	.type		_ZN34_INTERNAL_584ed709_4_k_cu_c71de2da4cuda3std3__45__cpo5beginE,@object
	.size		_ZN34_INTERNAL_584ed709_4_k_cu_c71de2da4cuda3std3__45__cpo5beginE,(_ZN34_INTERNAL_584ed709_4_k_cu_c71de2da4cuda3std6ranges3__45__cpo5beginE - _ZN34_INTERNAL_584ed709_4_k_cu_c71de2da4cuda3std3__45__cpo5beginE)
_ZN34_INTERNAL_584ed709_4_k_cu_c71de2da4cuda3std3__45__cpo5beginE:
	.zero		1
	.type		_ZN34_INTERNAL_584ed709_4_k_cu_c71de2da4cuda3std6ranges3__45__cpo5beginE,@object
	.size		_ZN34_INTERNAL_584ed709_4_k_cu_c71de2da4cuda3std6ranges3__45__cpo5beginE,(_ZN34_INTERNAL_584ed709_4_k_cu_c71de2da6thrust24THRUST_300001_SM_1000_NS12placeholders2_5E - _ZN34_INTERNAL_584ed709_4_k_cu_c71de2da4cuda3std6ranges3__45__cpo5beginE)
_ZN34_INTERNAL_584ed709_4_k_cu_c71de2da4cuda3std6ranges3__45__cpo5beginE:
	.zero		1
	.type		_ZN34_INTERNAL_584ed709_4_k_cu_c71de2da6thrust24THRUST_300001_SM_1000_NS12placeholders2_5E,@object
	.size		_ZN34_INTERNAL_584ed709_4_k_cu_c71de2da6thrust24THRUST_300001_SM_1000_NS12placeholders2_5E,(_ZN34_INTERNAL_584ed709_4_k_cu_c71de2da4cuda3std3__45__cpo6rbeginE - _ZN34_INTERNAL_584ed709_4_k_cu_c71de2da6thrust24THRUST_300001_SM_1000_NS12placeholders2_5E)
_ZN34_INTERNAL_584ed709_4_k_cu_c71de2da6thrust24THRUST_300001_SM_1000_NS12placeholders2_5E:
	.zero		1
	.type		_ZN34_INTERNAL_584ed709_4_k_cu_c71de2da4cuda3std3__45__cpo6rbeginE,@object
	.size		_ZN34_INTERNAL_584ed709_4_k_cu_c71de2da4cuda3std3__45__cpo6rbeginE,(_ZN34_INTERNAL_584ed709_4_k_cu_c71de2da4cuda3std6ranges3__45__cpo7advanceE - _ZN34_INTERNAL_584ed709_4_k_cu_c71de2da4cuda3std3__45__cpo6rbeginE)
_ZN34_INTERNAL_584ed709_4_k_cu_c71de2da4cuda3std3__45__cpo6rbeginE:
	.zero		1
	.type		_ZN34_INTERNAL_584ed709_4_k_cu_c71de2da4cuda3std6ranges3__45__cpo7advanceE,@object
	.size		_ZN34_INTERNAL_584ed709_4_k_cu_c71de2da4cuda3std6ranges3__45__cpo7advanceE,(_ZN34_INTERNAL_584ed709_4_k_cu_c71de2da4cuda3std3__47nulloptE - _ZN34_INTERNAL_584ed709_4_k_cu_c71de2da4cuda3std6ranges3__45__cpo7advanceE)
_ZN34_INTERNAL_584ed709_4_k_cu_c71de2da4cuda3std6ranges3__45__cpo7advanceE:
	.zero		1
	.type		_ZN34_INTERNAL_584ed709_4_k_cu_c71de2da4cuda3std3__47nulloptE,@object
	.size		_ZN34_INTERNAL_584ed709_4_k_cu_c71de2da4cuda3std3__47nulloptE,(_ZN34_INTERNAL_584ed709_4_k_cu_c71de2da4cuda3std6ranges3__45__cpo8distanceE - _ZN34_INTERNAL_584ed709_4_k_cu_c71de2da4cuda3std3__47nulloptE)
_ZN34_INTERNAL_584ed709_4_k_cu_c71de2da4cuda3std3__47nulloptE:
	.zero		1
	.type		_ZN34_INTERNAL_584ed709_4_k_cu_c71de2da4cuda3std6ranges3__45__cpo8distanceE,@object
	.size		_ZN34_INTERNAL_584ed709_4_k_cu_c71de2da4cuda3std6ranges3__45__cpo8distanceE,(_ZN34_INTERNAL_584ed709_4_k_cu_c71de2da6thrust24THRUST_300001_SM_1000_NS12placeholders3_10E - _ZN34_INTERNAL_584ed709_4_k_cu_c71de2da4cuda3std6ranges3__45__cpo8distanceE)
_ZN34_INTERNAL_584ed709_4_k_cu_c71de2da4cuda3std6ranges3__45__cpo8distanceE:
	.zero		1
	.type		_ZN34_INTERNAL_584ed709_4_k_cu_c71de2da6thrust24THRUST_300001_SM_1000_NS12placeholders3_10E,@object
	.size		_ZN34_INTERNAL_584ed709_4_k_cu_c71de2da6thrust24THRUST_300001_SM_1000_NS12placeholders3_10E,(_ZN34_INTERNAL_584ed709_4_k_cu_c71de2da4cuda3std3__419piecewise_constructE - _ZN34_INTERNAL_584ed709_4_k_cu_c71de2da6thrust24THRUST_300001_SM_1000_NS12placeholders3_10E)
_ZN34_INTERNAL_584ed709_4_k_cu_c71de2da6thrust24THRUST_300001_SM_1000_NS12placeholders3_10E:
	.zero		1
	.type		_ZN34_INTERNAL_584ed709_4_k_cu_c71de2da4cuda3std3__419piecewise_constructE,@object
	.size		_ZN34_INTERNAL_584ed709_4_k_cu_c71de2da4cuda3std3__419piecewise_constructE,(_ZN34_INTERNAL_584ed709_4_k_cu_c71de2da4cuda3std6ranges3__45__cpo5cdataE - _ZN34_INTERNAL_584ed709_4_k_cu_c71de2da4cuda3std3__419piecewise_constructE)
_ZN34_INTERNAL_584ed709_4_k_cu_c71de2da4cuda3std3__419piecewise_constructE:
	.zero		1
	.type		_ZN34_INTERNAL_584ed709_4_k_cu_c71de2da4cuda3std6ranges3__45__cpo5cdataE,@object
	.size		_ZN34_INTERNAL_584ed709_4_k_cu_c71de2da4cuda3std6ranges3__45__cpo5cdataE,(_ZN34_INTERNAL_584ed709_4_k_cu_c71de2da6thrust24THRUST_300001_SM_1000_NS12placeholders2_2E - _ZN34_INTERNAL_584ed709_4_k_cu_c71de2da4cuda3std6ranges3__45__cpo5cdataE)
_ZN34_INTERNAL_584ed709_4_k_cu_c71de2da4cuda3std6ranges3__45__cpo5cdataE:
	.zero		1
	.type		_ZN34_INTERNAL_584ed709_4_k_cu_c71de2da6thrust24THRUST_300001_SM_1000_NS12placeholders2_2E,@object
	.size		_ZN34_INTERNAL_584ed709_4_k_cu_c71de2da6thrust24THRUST_300001_SM_1000_NS12placeholders2_2E,(_ZN34_INTERNAL_584ed709_4_k_cu_c71de2da4cuda3std3__45__cpo3endE - _ZN34_INTERNAL_584ed709_4_k_cu_c71de2da6thrust24THRUST_300001_SM_1000_NS12placeholders2_2E)
_ZN34_INTERNAL_584ed709_4_k_cu_c71de2da6thrust24THRUST_300001_SM_1000_NS12placeholders2_2E:
	.zero		1
	.type		_ZN34_INTERNAL_584ed709_4_k_cu_c71de2da4cuda3std3__45__cpo3endE,@object
	.size		_ZN34_INTERNAL_584ed709_4_k_cu_c71de2da4cuda3std3__45__cpo3endE,(_ZN34_INTERNAL_584ed709_4_k_cu_c71de2da4cuda3std6ranges3__45__cpo3endE - _ZN34_INTERNAL_584ed709_4_k_cu_c71de2da4cuda3std3__45__cpo3endE)
_ZN34_INTERNAL_584ed709_4_k_cu_c71de2da4cuda3std3__45__cpo3endE:
	.zero		1
	.type		_ZN34_INTERNAL_584ed709_4_k_cu_c71de2da4cuda3std6ranges3__45__cpo3endE,@object
	.size		_ZN34_INTERNAL_584ed709_4_k_cu_c71de2da4cuda3std6ranges3__45__cpo3endE,(_ZN34_INTERNAL_584ed709_4_k_cu_c71de2da6thrust24THRUST_300001_SM_1000_NS12placeholders2_6E - _ZN34_INTERNAL_584ed709_4_k_cu_c71de2da4cuda3std6ranges3__45__cpo3endE)
_ZN34_INTERNAL_584ed709_4_k_cu_c71de2da4cuda3std6ranges3__45__cpo3endE:
	.zero		1
	.type		_ZN34_INTERNAL_584ed709_4_k_cu_c71de2da6thrust24THRUST_300001_SM_1000_NS12placeholders2_6E,@object
	.size		_ZN34_INTERNAL_584ed709_4_k_cu_c71de2da6thrust24THRUST_300001_SM_1000_NS12placeholders2_6E,(_ZN34_INTERNAL_584ed709_4_k_cu_c71de2da4cuda3std3__45__cpo4rendE - _ZN34_INTERNAL_584ed709_4_k_cu_c71de2da6thrust24THRUST_300001_SM_1000_NS12placeholders2_6E)
_ZN34_INTERNAL_584ed709_4_k_cu_c71de2da6thrust24THRUST_300001_SM_1000_NS12placeholders2_6E:
	.zero		1
	.type		_ZN34_INTERNAL_584ed709_4_k_cu_c71de2da4cuda3std3__45__cpo4rendE,@object
	.size		_ZN34_INTERNAL_584ed709_4_k_cu_c71de2da4cuda3std3__45__cpo4rendE,(_ZN34_INTERNAL_584ed709_4_k_cu_c71de2da4cuda3std6ranges3__45__cpo9iter_swapE - _ZN34_INTERNAL_584ed709_4_k_cu_c71de2da4cuda3std3__45__cpo4rendE)
_ZN34_INTERNAL_584ed709_4_k_cu_c71de2da4cuda3std3__45__cpo4rendE:
	.zero		1
	.type		_ZN34_INTERNAL_584ed709_4_k_cu_c71de2da4cuda3std6ranges3__45__cpo9iter_swapE,@object
	.size		_ZN34_INTERNAL_584ed709_4_k_cu_c71de2da4cuda3std6ranges3__45__cpo9iter_swapE,(_ZN34_INTERNAL_584ed709_4_k_cu_c71de2da4cuda3std3__48unexpectE - _ZN34_INTERNAL_584ed709_4_k_cu_c71de2da4cuda3std6ranges3__45__cpo9iter_swapE)
_ZN34_INTERNAL_584ed709_4_k_cu_c71de2da4cuda3std6ranges3__45__cpo9iter_swapE:
	.zero		1
	.type		_ZN34_INTERNAL_584ed709_4_k_cu_c71de2da4cuda3std3__48unexpectE,@object
	.size		_ZN34_INTERNAL_584ed709_4_k_cu_c71de2da4cuda3std3__48unexpectE,(_ZN34_INTERNAL_584ed709_4_k_cu_c71de2da6thrust24THRUST_300001_SM_1000_NS8cuda_cub3parE - _ZN34_INTERNAL_584ed709_4_k_cu_c71de2da4cuda3std3__48unexpectE)
_ZN34_INTERNAL_584ed709_4_k_cu_c71de2da4cuda3std3__48unexpectE:
	.zero		1
	.type		_ZN34_INTERNAL_584ed709_4_k_cu_c71de2da6thrust24THRUST_300001_SM_1000_NS8cuda_cub3parE,@object
	.size		_ZN34_INTERNAL_584ed709_4_k_cu_c71de2da6thrust24THRUST_300001_SM_1000_NS8cuda_cub3parE,(_ZN34_INTERNAL_584ed709_4_k_cu_c71de2da6thrust24THRUST_300001_SM_1000_NS12placeholders2_4E - _ZN34_INTERNAL_584ed709_4_k_cu_c71de2da6thrust24THRUST_300001_SM_1000_NS8cuda_cub3parE)
_ZN34_INTERNAL_584ed709_4_k_cu_c71de2da6thrust24THRUST_300001_SM_1000_NS8cuda_cub3parE:
	.zero		1
	.type		_ZN34_INTERNAL_584ed709_4_k_cu_c71de2da6thrust24THRUST_300001_SM_1000_NS12placeholders2_4E,@object
	.size		_ZN34_INTERNAL_584ed709_4_k_cu_c71de2da6thrust24THRUST_300001_SM_1000_NS12placeholders2_4E,(_ZN34_INTERNAL_584ed709_4_k_cu_c71de2da4cuda3std3__45__cpo4cendE - _ZN34_INTERNAL_584ed709_4_k_cu_c71de2da6thrust24THRUST_300001_SM_1000_NS12placeholders2_4E)
_ZN34_INTERNAL_584ed709_4_k_cu_c71de2da6thrust24THRUST_300001_SM_1000_NS12placeholders2_4E:
	.zero		1
	.type		_ZN34_INTERNAL_584ed709_4_k_cu_c71de2da4cuda3std3__45__cpo4cendE,@object
	.size		_ZN34_INTERNAL_584ed709_4_k_cu_c71de2da4cuda3std3__45__cpo4cendE,(_ZN34_INTERNAL_584ed709_4_k_cu_c71de2da4cuda3std6ranges3__45__cpo4cendE - _ZN34_INTERNAL_584ed709_4_k_cu_c71de2da4cuda3std3__45__cpo4cendE)
_ZN34_INTERNAL_584ed709_4_k_cu_c71de2da4cuda3std3__45__cpo4cendE:
	.zero		1
	.type		_ZN34_INTERNAL_584ed709_4_k_cu_c71de2da4cuda3std6ranges3__45__cpo4cendE,@object
	.size		_ZN34_INTERNAL_584ed709_4_k_cu_c71de2da4cuda3std6ranges3__45__cpo4cendE,(_ZN34_INTERNAL_584ed709_4_k_cu_c71de2da4cuda3std3__420unreachable_sentinelE - _ZN34_INTERNAL_584ed709_4_k_cu_c71de2da4cuda3std6ranges3__45__cpo4cendE)
_ZN34_INTERNAL_584ed709_4_k_cu_c71de2da4cuda3std6ranges3__45__cpo4cendE:
	.zero		1
	.type		_ZN34_INTERNAL_584ed709_4_k_cu_c71de2da4cuda3std3__420unreachable_sentinelE,@object
	.size		_ZN34_INTERNAL_584ed709_4_k_cu_c71de2da4cuda3std3__420unreachable_sentinelE,(_ZN34_INTERNAL_584ed709_4_k_cu_c71de2da4cuda3std6ranges3__45__cpo5ssizeE - _ZN34_INTERNAL_584ed709_4_k_cu_c71de2da4cuda3std3__420unreachable_sentinelE)
_ZN34_INTERNAL_584ed709_4_k_cu_c71de2da4cuda3std3__420unreachable_sentinelE:
	.zero		1
	.type		_ZN34_INTERNAL_584ed709_4_k_cu_c71de2da4cuda3std6ranges3__45__cpo5ssizeE,@object
	.size		_ZN34_INTERNAL_584ed709_4_k_cu_c71de2da4cuda3std6ranges3__45__cpo5ssizeE,(_ZN34_INTERNAL_584ed709_4_k_cu_c71de2da6thrust24THRUST_300001_SM_1000_NS12placeholders2_8E - _ZN34_INTERNAL_584ed709_4_k_cu_c71de2da4cuda3std6ranges3__45__cpo5ssizeE)
_ZN34_INTERNAL_584ed709_4_k_cu_c71de2da4cuda3std6ranges3__45__cpo5ssizeE:
	.zero		1
	.type		_ZN34_INTERNAL_584ed709_4_k_cu_c71de2da6thrust24THRUST_300001_SM_1000_NS12placeholders2_8E,@object
	.size		_ZN34_INTERNAL_584ed709_4_k_cu_c71de2da6thrust24THRUST_300001_SM_1000_NS12placeholders2_8E,(_ZN34_INTERNAL_584ed709_4_k_cu_c71de2da4cuda3std3__45__cpo5crendE - _ZN34_INTERNAL_584ed709_4_k_cu_c71de2da6thrust24THRUST_300001_SM_1000_NS12placeholders2_8E)
_ZN34_INTERNAL_584ed709_4_k_cu_c71de2da6thrust24THRUST_300001_SM_1000_NS12placeholders2_8E:
	.zero		1
	.type		_ZN34_INTERNAL_584ed709_4_k_cu_c71de2da4cuda3std3__45__cpo5crendE,@object
	.size		_ZN34_INTERNAL_584ed709_4_k_cu_c71de2da4cuda3std3__45__cpo5crendE,(_ZN34_INTERNAL_584ed709_4_k_cu_c71de2da4cuda3std6ranges3__45__cpo4prevE - _ZN34_INTERNAL_584ed709_4_k_cu_c71de2da4cuda3std3__45__cpo5crendE)
_ZN34_INTERNAL_584ed709_4_k_cu_c71de2da4cuda3std3__45__cpo5crendE:
	.zero		1
	.type		_ZN34_INTERNAL_584ed709_4_k_cu_c71de2da4cuda3std6ranges3__45__cpo4prevE,@object
	.size		_ZN34_INTERNAL_584ed709_4_k_cu_c71de2da4cuda3std6ranges3__45__cpo4prevE,(_ZN34_INTERNAL_584ed709_4_k_cu_c71de2da4cuda3std6ranges3__45__cpo9iter_moveE - _ZN34_INTERNAL_584ed709_4_k_cu_c71de2da4cuda3std6ranges3__45__cpo4prevE)
_ZN34_INTERNAL_584ed709_4_k_cu_c71de2da4cuda3std6ranges3__45__cpo4prevE:
	.zero		1
	.type		_ZN34_INTERNAL_584ed709_4_k_cu_c71de2da4cuda3std6ranges3__45__cpo9iter_moveE,@object
	.size		_ZN34_INTERNAL_584ed709_4_k_cu_c71de2da4cuda3std6ranges3__45__cpo9iter_moveE,(_ZN34_INTERNAL_584ed709_4_k_cu_c71de2da6thrust24THRUST_300001_SM_1000_NS6system6detail10sequential3seqE - _ZN34_INTERNAL_584ed709_4_k_cu_c71de2da4cuda3std6ranges3__45__cpo9iter_moveE)
_ZN34_INTERNAL_584ed709_4_k_cu_c71de2da4cuda3std6ranges3__45__cpo9iter_moveE:
	.zero		1
	.type		_ZN34_INTERNAL_584ed709_4_k_cu_c71de2da6thrust24THRUST_300001_SM_1000_NS6system6detail10sequential3seqE,@object
	.size		_ZN34_INTERNAL_584ed709_4_k_cu_c71de2da6thrust24THRUST_300001_SM_1000_NS6system6detail10sequential3seqE,(.L_31 - _ZN34_INTERNAL_584ed709_4_k_cu_c71de2da6thrust24THRUST_300001_SM_1000_NS6system6detail10sequential3seqE)
_ZN34_INTERNAL_584ed709_4_k_cu_c71de2da6thrust24THRUST_300001_SM_1000_NS6system6detail10sequential3seqE:
	.zero		1
.L_31:


//--------------------- .nv.constant0._ZN3cub18CUB_300001_SM_10006detail11EmptyKernelIvEEvv --------------------------
	.section	.nv.constant0._ZN3cub18CUB_300001_SM_10006detail11EmptyKernelIvEEvv,"a",@progbits
	.sectionflags	@""
	.align	4
.nv.constant0._ZN3cub18CUB_300001_SM_10006detail11EmptyKernelIvEEvv:
	.zero		896


//--------------------- SYMBOLS --------------------------

	.type		.nv.reservedSmem.offset0,@object
	.size		.nv.reservedSmem.offset0,0x4
